//
// Generated by NVIDIA NVVM Compiler
//
// Compiler Build ID: CL-36424714
// Cuda compilation tools, release 13.0, V13.0.88
// Based on NVVM 20.0.0
//

.version 9.0
.target sm_100
.address_size 64

	// .globl	_Z10matrixMultPfS_S_iii

.visible .entry _Z10matrixMultPfS_S_iii(
	.param .u64 .ptr .align 1 _Z10matrixMultPfS_S_iii_param_0,
	.param .u64 .ptr .align 1 _Z10matrixMultPfS_S_iii_param_1,
	.param .u64 .ptr .align 1 _Z10matrixMultPfS_S_iii_param_2,
	.param .u32 _Z10matrixMultPfS_S_iii_param_3,
	.param .u32 _Z10matrixMultPfS_S_iii_param_4,
	.param .u32 _Z10matrixMultPfS_S_iii_param_5
)
{
	.reg .pred 	%p<13>;
	.reg .b32 	%r<45>;
	.reg .b32 	%f<68>;
	.reg .b64 	%rd<53>;

	ld.param.u64 	%rd11, [_Z10matrixMultPfS_S_iii_param_0];
	ld.param.u64 	%rd12, [_Z10matrixMultPfS_S_iii_param_1];
	ld.param.u32 	%r19, [_Z10matrixMultPfS_S_iii_param_3];
	ld.param.u32 	%r21, [_Z10matrixMultPfS_S_iii_param_4];
	ld.param.u32 	%r20, [_Z10matrixMultPfS_S_iii_param_5];
	cvta.to.global.u64 	%rd1, %rd12;
	cvta.to.global.u64 	%rd2, %rd11;
	mov.u32 	%r22, %ctaid.y;
	mov.u32 	%r23, %ntid.y;
	mov.u32 	%r24, %tid.y;
	mad.lo.s32 	%r1, %r22, %r23, %r24;
	mov.u32 	%r25, %ctaid.x;
	mov.u32 	%r26, %ntid.x;
	mov.u32 	%r27, %tid.x;
	mad.lo.s32 	%r2, %r25, %r26, %r27;
	setp.ge.s32 	%p1, %r1, %r21;
	setp.ge.s32 	%p2, %r2, %r20;
	or.pred  	%p3, %p1, %p2;
	@%p3 bra 	$L__BB0_14;
	setp.lt.s32 	%p4, %r20, 1;
	mov.f32 	%f67, 0f00000000;
	@%p4 bra 	$L__BB0_13;
	mul.lo.s32 	%r3, %r19, %r1;
	and.b32  	%r4, %r20, 7;
	setp.lt.u32 	%p5, %r20, 8;
	mov.f32 	%f67, 0f00000000;
	mov.b32 	%r43, 0;
	@%p5 bra 	$L__BB0_5;
	and.b32  	%r29, %r20, 2147483640;
	neg.s32 	%r41, %r29;
	mul.wide.u32 	%rd13, %r20, 4;
	add.s64 	%rd3, %rd1, %rd13;
	mul.wide.u32 	%rd14, %r20, 8;
	add.s64 	%rd4, %rd1, %rd14;
	mul.wide.u32 	%rd15, %r20, 12;
	add.s64 	%rd5, %rd1, %rd15;
	mul.wide.u32 	%rd16, %r20, 16;
	add.s64 	%rd6, %rd1, %rd16;
	mul.wide.u32 	%rd17, %r20, 20;
	add.s64 	%rd7, %rd1, %rd17;
	mul.wide.u32 	%rd18, %r20, 24;
	add.s64 	%rd8, %rd1, %rd18;
	mul.wide.u32 	%rd19, %r20, 28;
	add.s64 	%rd9, %rd1, %rd19;
	mov.f32 	%f67, 0f00000000;
	mov.u32 	%r39, %r3;
	mov.u32 	%r40, %r2;
$L__BB0_4:
	.pragma "nounroll";
	and.b32  	%r43, %r20, 2147483640;
	mul.wide.s32 	%rd20, %r40, 4;
	add.s64 	%rd21, %rd3, %rd20;
	add.s64 	%rd22, %rd4, %rd20;
	add.s64 	%rd23, %rd5, %rd20;
	add.s64 	%rd24, %rd6, %rd20;
	add.s64 	%rd25, %rd7, %rd20;
	add.s64 	%rd26, %rd8, %rd20;
	add.s64 	%rd27, %rd9, %rd20;
	add.s64 	%rd28, %rd1, %rd20;
	mul.wide.s32 	%rd29, %r39, 4;
	add.s64 	%rd30, %rd2, %rd29;
	ld.global.f32 	%f17, [%rd30];
	ld.global.f32 	%f18, [%rd28];
	fma.rn.f32 	%f19, %f17, %f18, %f67;
	ld.global.f32 	%f20, [%rd30+4];
	ld.global.f32 	%f21, [%rd21];
	fma.rn.f32 	%f22, %f20, %f21, %f19;
	ld.global.f32 	%f23, [%rd30+8];
	ld.global.f32 	%f24, [%rd22];
	fma.rn.f32 	%f25, %f23, %f24, %f22;
	ld.global.f32 	%f26, [%rd30+12];
	ld.global.f32 	%f27, [%rd23];
	fma.rn.f32 	%f28, %f26, %f27, %f25;
	ld.global.f32 	%f29, [%rd30+16];
	ld.global.f32 	%f30, [%rd24];
	fma.rn.f32 	%f31, %f29, %f30, %f28;
	ld.global.f32 	%f32, [%rd30+20];
	ld.global.f32 	%f33, [%rd25];
	fma.rn.f32 	%f34, %f32, %f33, %f31;
	ld.global.f32 	%f35, [%rd30+24];
	ld.global.f32 	%f36, [%rd26];
	fma.rn.f32 	%f37, %f35, %f36, %f34;
	ld.global.f32 	%f38, [%rd30+28];
	ld.global.f32 	%f39, [%rd27];
	fma.rn.f32 	%f67, %f38, %f39, %f37;
	add.s32 	%r41, %r41, 8;
	shl.b32 	%r30, %r20, 3;
	add.s32 	%r40, %r40, %r30;
	add.s32 	%r39, %r39, 8;
	setp.ne.s32 	%p6, %r41, 0;
	@%p6 bra 	$L__BB0_4;
$L__BB0_5:
	setp.eq.s32 	%p7, %r4, 0;
	@%p7 bra 	$L__BB0_13;
	and.b32  	%r14, %r20, 3;
	setp.lt.u32 	%p8, %r4, 4;
	@%p8 bra 	$L__BB0_8;
	add.s32 	%r31, %r43, %r3;
	mul.wide.s32 	%rd31, %r31, 4;
	add.s64 	%rd32, %rd2, %rd31;
	ld.global.f32 	%f41, [%rd32];
	mad.lo.s32 	%r32, %r43, %r20, %r2;
	mul.wide.s32 	%rd33, %r32, 4;
	add.s64 	%rd34, %rd1, %rd33;
	ld.global.f32 	%f42, [%rd34];
	fma.rn.f32 	%f43, %f41, %f42, %f67;
	ld.global.f32 	%f44, [%rd32+4];
	mul.wide.u32 	%rd35, %r20, 4;
	add.s64 	%rd36, %rd34, %rd35;
	ld.global.f32 	%f45, [%rd36];
	fma.rn.f32 	%f46, %f44, %f45, %f43;
	ld.global.f32 	%f47, [%rd32+8];
	add.s64 	%rd37, %rd36, %rd35;
	ld.global.f32 	%f48, [%rd37];
	fma.rn.f32 	%f49, %f47, %f48, %f46;
	ld.global.f32 	%f50, [%rd32+12];
	add.s64 	%rd38, %rd37, %rd35;
	ld.global.f32 	%f51, [%rd38];
	fma.rn.f32 	%f67, %f50, %f51, %f49;
	add.s32 	%r43, %r43, 4;
$L__BB0_8:
	setp.eq.s32 	%p9, %r14, 0;
	@%p9 bra 	$L__BB0_13;
	setp.eq.s32 	%p10, %r14, 1;
	@%p10 bra 	$L__BB0_11;
	add.s32 	%r33, %r43, %r3;
	mul.wide.s32 	%rd39, %r33, 4;
	add.s64 	%rd40, %rd2, %rd39;
	ld.global.f32 	%f53, [%rd40];
	mad.lo.s32 	%r34, %r43, %r20, %r2;
	mul.wide.s32 	%rd41, %r34, 4;
	add.s64 	%rd42, %rd1, %rd41;
	ld.global.f32 	%f54, [%rd42];
	fma.rn.f32 	%f55, %f53, %f54, %f67;
	ld.global.f32 	%f56, [%rd40+4];
	mul.wide.u32 	%rd43, %r20, 4;
	add.s64 	%rd44, %rd42, %rd43;
	ld.global.f32 	%f57, [%rd44];
	fma.rn.f32 	%f67, %f56, %f57, %f55;
	add.s32 	%r43, %r43, 2;
$L__BB0_11:
	and.b32  	%r35, %r20, 1;
	setp.eq.b32 	%p11, %r35, 1;
	not.pred 	%p12, %p11;
	@%p12 bra 	$L__BB0_13;
	add.s32 	%r36, %r43, %r3;
	mul.wide.s32 	%rd45, %r36, 4;
	add.s64 	%rd46, %rd2, %rd45;
	ld.global.f32 	%f58, [%rd46];
	mad.lo.s32 	%r37, %r43, %r20, %r2;
	mul.wide.s32 	%rd47, %r37, 4;
	add.s64 	%rd48, %rd1, %rd47;
	ld.global.f32 	%f59, [%rd48];
	fma.rn.f32 	%f67, %f58, %f59, %f67;
$L__BB0_13:
	ld.param.u64 	%rd52, [_Z10matrixMultPfS_S_iii_param_2];
	mad.lo.s32 	%r38, %r20, %r1, %r2;
	cvta.to.global.u64 	%rd49, %rd52;
	mul.wide.s32 	%rd50, %r38, 4;
	add.s64 	%rd51, %rd49, %rd50;
	st.global.f32 	[%rd51], %f67;
$L__BB0_14:
	ret;

}
	// .globl	_Z9matrixAddPfS_S_ii
.visible .entry _Z9matrixAddPfS_S_ii(
	.param .u64 .ptr .align 1 _Z9matrixAddPfS_S_ii_param_0,
	.param .u64 .ptr .align 1 _Z9matrixAddPfS_S_ii_param_1,
	.param .u64 .ptr .align 1 _Z9matrixAddPfS_S_ii_param_2,
	.param .u32 _Z9matrixAddPfS_S_ii_param_3,
	.param .u32 _Z9matrixAddPfS_S_ii_param_4
)
{
	.reg .pred 	%p<4>;
	.reg .b32 	%r<12>;
	.reg .b32 	%f<4>;
	.reg .b64 	%rd<11>;

	ld.param.u64 	%rd1, [_Z9matrixAddPfS_S_ii_param_0];
	ld.param.u64 	%rd2, [_Z9matrixAddPfS_S_ii_param_1];
	ld.param.u64 	%rd3, [_Z9matrixAddPfS_S_ii_param_2];
	ld.param.u32 	%r4, [_Z9matrixAddPfS_S_ii_param_3];
	ld.param.u32 	%r3, [_Z9matrixAddPfS_S_ii_param_4];
	mov.u32 	%r5, %ctaid.y;
	mov.u32 	%r6, %ntid.y;
	mov.u32 	%r7, %tid.y;
	mad.lo.s32 	%r1, %r5, %r6, %r7;
	mov.u32 	%r8, %ctaid.x;
	mov.u32 	%r9, %ntid.x;
	mov.u32 	%r10, %tid.x;
	mad.lo.s32 	%r2, %r8, %r9, %r10;
	setp.ge.s32 	%p1, %r1, %r4;
	setp.ge.s32 	%p2, %r2, %r3;
	or.pred  	%p3, %p1, %p2;
	@%p3 bra 	$L__BB1_2;
	cvta.to.global.u64 	%rd4, %rd1;
	cvta.to.global.u64 	%rd5, %rd2;
	cvta.to.global.u64 	%rd6, %rd3;
	mad.lo.s32 	%r11, %r3, %r1, %r2;
	mul.wide.s32 	%rd7, %r11, 4;
	add.s64 	%rd8, %rd4, %rd7;
	ld.global.f32 	%f1, [%rd8];
	add.s64 	%rd9, %rd5, %rd7;
	ld.global.f32 	%f2, [%rd9];
	add.f32 	%f3, %f1, %f2;
	add.s64 	%rd10, %rd6, %rd7;
	st.global.f32 	[%rd10], %f3;
$L__BB1_2:
	ret;

}


// ===== COMPILED SASS (sm_100) =====

	.target	sm_100

	.elftype	@"ET_EXEC"


//--------------------- .note.nv.tkinfo           --------------------------
	.section	.note.nv.tkinfo,"",@"SHT_NOTE"
	.sectionflags	@"SHF_NOTE_NV_TKINFO"
	.tkinfo
        /*0018*/ 	.word	0x00000002
        /*0030*/ 	.string	""
        /*0030*/ 	.string	"ptxas"
        /*0030*/ 	.string	"Cuda compilation tools, release 13.0, V13.0.88"
        /*0030*/ 	.string	"Build cuda_13.0.r13.0/compiler.36424714_0"
        /*0030*/ 	.string	"-arch sm_100 -m 64 "



//--------------------- .note.nv.cuinfo           --------------------------
	.section	.note.nv.cuinfo,"",@"SHT_NOTE"
	.sectionflags	@"SHF_NOTE_NV_CUINFO"
        /*0018*/ 	.short	0x0002
        /*001a*/ 	.short	0x0064
        /*001c*/ 	.short	0x0082
	.zero		2


//--------------------- .nv.info                  --------------------------
	.section	.nv.info,"",@"SHT_CUDA_INFO"
	.align	4


	//----- nvinfo : EIATTR_REGCOUNT
	.align		4
        /*0000*/ 	.byte	0x04, 0x2f
        /*0002*/ 	.short	(.L_1 - .L_0)
	.align		4
.L_0:
        /*0004*/ 	.word	index@(_Z10matrixMultPfS_S_iii)
        /*0008*/ 	.word	0x00000020


	//----- nvinfo : EIATTR_FRAME_SIZE
	.align		4
.L_1:
        /*000c*/ 	.byte	0x04, 0x11
        /*000e*/ 	.short	(.L_3 - .L_2)
	.align		4
.L_2:
        /*0010*/ 	.word	index@(_Z10matrixMultPfS_S_iii)
        /*0014*/ 	.word	0x00000000


	//----- nvinfo : EIATTR_REGCOUNT
	.align		4
.L_3:
        /*0018*/ 	.byte	0x04, 0x2f
        /*001a*/ 	.short	(.L_5 - .L_4)
	.align		4
.L_4:
        /*001c*/ 	.word	index@(_Z9matrixAddPfS_S_ii)
        /*0020*/ 	.word	0x0000000c


	//----- nvinfo : EIATTR_FRAME_SIZE
	.align		4
.L_5:
        /*0024*/ 	.byte	0x04, 0x11
        /*0026*/ 	.short	(.L_7 - .L_6)
	.align		4
.L_6:
        /*0028*/ 	.word	index@(_Z9matrixAddPfS_S_ii)
        /*002c*/ 	.word	0x00000000


	//----- nvinfo : EIATTR_MIN_STACK_SIZE
	.align		4
.L_7:
        /*0030*/ 	.byte	0x04, 0x12
        /*0032*/ 	.short	(.L_9 - .L_8)
	.align		4
.L_8:
        /*0034*/ 	.word	index@(_Z9matrixAddPfS_S_ii)
        /*0038*/ 	.word	0x00000000


	//----- nvinfo : EIATTR_MIN_STACK_SIZE
	.align		4
.L_9:
        /*003c*/ 	.byte	0x04, 0x12
        /*003e*/ 	.short	(.L_11 - .L_10)
	.align		4
.L_10:
        /*0040*/ 	.word	index@(_Z10matrixMultPfS_S_iii)
        /*0044*/ 	.word	0x00000000
.L_11:


//--------------------- .nv.compat                --------------------------
	.section	.nv.compat,"",@"SHT_CUDA_COMPAT_INFO"
	.align	4
        /*0000*/ 	.byte	0x02, 0x09, 0x00, 0x00, 0x02, 0x02, 0x01, 0x00, 0x02, 0x05, 0x05, 0x00, 0x03, 0x07, 0x01, 0x01
        /*0010*/ 	.byte	0x02, 0x03, 0x00, 0x00, 0x02, 0x06, 0x01, 0x00, 0x04, 0x0b, 0x08, 0x00, 0x09, 0x00, 0x00, 0x00
        /*0020*/ 	.byte	0x00, 0x00, 0x00, 0x00


//--------------------- .nv.info._Z9matrixAddPfS_S_ii --------------------------
	.section	.nv.info._Z9matrixAddPfS_S_ii,"",@"SHT_CUDA_INFO"
	.sectionflags	@""
	.align	4


	//----- nvinfo : EIATTR_CUDA_API_VERSION
	.align		4
        /*0000*/ 	.byte	0x04, 0x37
        /*0002*/ 	.short	(.L_13 - .L_12)
.L_12:
        /*0004*/ 	.word	0x00000082


	//----- nvinfo : EIATTR_KPARAM_INFO
	.align		4
.L_13:
        /*0008*/ 	.byte	0x04, 0x17
        /*000a*/ 	.short	(.L_15 - .L_14)
.L_14:
        /*000c*/ 	.word	0x00000000
        /*0010*/ 	.short	0x0004
        /*0012*/ 	.short	0x001c
        /*0014*/ 	.byte	0x00, 0xf0, 0x11, 0x00


	//----- nvinfo : EIATTR_KPARAM_INFO
	.align		4
.L_15:
        /*0018*/ 	.byte	0x04, 0x17
        /*001a*/ 	.short	(.L_17 - .L_16)
.L_16:
        /*001c*/ 	.word	0x00000000
        /*0020*/ 	.short	0x0003
        /*0022*/ 	.short	0x0018
        /*0024*/ 	.byte	0x00, 0xf0, 0x11, 0x00


	//----- nvinfo : EIATTR_KPARAM_INFO
	.align		4
.L_17:
        /*0028*/ 	.byte	0x04, 0x17
        /*002a*/ 	.short	(.L_19 - .L_18)
.L_18:
        /*002c*/ 	.word	0x00000000
        /*0030*/ 	.short	0x0002
        /*0032*/ 	.short	0x0010
        /*0034*/ 	.byte	0x00, 0xf5, 0x21, 0x00


	//----- nvinfo : EIATTR_KPARAM_INFO
	.align		4
.L_19:
        /*0038*/ 	.byte	0x04, 0x17
        /*003a*/ 	.short	(.L_21 - .L_20)
.L_20:
        /*003c*/ 	.word	0x00000000
        /*0040*/ 	.short	0x0001
        /*0042*/ 	.short	0x0008
        /*0044*/ 	.byte	0x00, 0xf5, 0x21, 0x00


	//----- nvinfo : EIATTR_KPARAM_INFO
	.align		4
.L_21:
        /*0048*/ 	.byte	0x04, 0x17
        /*004a*/ 	.short	(.L_23 - .L_22)
.L_22:
        /*004c*/ 	.word	0x00000000
        /*0050*/ 	.short	0x0000
        /*0052*/ 	.short	0x0000
        /*0054*/ 	.byte	0x00, 0xf5, 0x21, 0x00


	//----- nvinfo : EIATTR_SPARSE_MMA_MASK
	.align		4
.L_23:
        /*0058*/ 	.byte	0x03, 0x50
        /*005a*/ 	.short	0x0000


	//----- nvinfo : EIATTR_MAXREG_COUNT
	.align		4
        /*005c*/ 	.byte	0x03, 0x1b
        /*005e*/ 	.short	0x00ff


	//----- nvinfo : EIATTR_MERCURY_ISA_VERSION
	.align		4
        /*0060*/ 	.byte	0x03, 0x5f
        /*0062*/ 	.short	0x0101


	//----- nvinfo : EIATTR_VRC_CTA_INIT_COUNT
	.align		4
        /*0064*/ 	.byte	0x02, 0x4a
	.zero		1
	.zero		1


	//----- nvinfo : EIATTR_EXIT_INSTR_OFFSETS
	.align		4
        /*0068*/ 	.byte	0x04, 0x1c
        /*006a*/ 	.short	(.L_25 - .L_24)


	//   ....[0]....
.L_24:
        /*006c*/ 	.word	0x000000c0


	//   ....[1]....
        /*0070*/ 	.word	0x00000190


	//----- nvinfo : EIATTR_CBANK_PARAM_SIZE
	.align		4
.L_25:
        /*0074*/ 	.byte	0x03, 0x19
        /*0076*/ 	.short	0x0020


	//----- nvinfo : EIATTR_PARAM_CBANK
	.align		4
        /*0078*/ 	.byte	0x04, 0x0a
        /*007a*/ 	.short	(.L_27 - .L_26)
	.align		4
.L_26:
        /*007c*/ 	.word	index@(.nv.constant0._Z9matrixAddPfS_S_ii)
        /*0080*/ 	.short	0x0380
        /*0082*/ 	.short	0x0020


	//----- nvinfo : EIATTR_SW_WAR
	.align		4
.L_27:
        /*0084*/ 	.byte	0x04, 0x36
        /*0086*/ 	.short	(.L_29 - .L_28)
.L_28:
        /*0088*/ 	.word	0x00000008
.L_29:


//--------------------- .nv.info._Z10matrixMultPfS_S_iii --------------------------
	.section	.nv.info._Z10matrixMultPfS_S_iii,"",@"SHT_CUDA_INFO"
	.sectionflags	@""
	.align	4


	//----- nvinfo : EIATTR_CUDA_API_VERSION
	.align		4
        /*0000*/ 	.byte	0x04, 0x37
        /*0002*/ 	.short	(.L_31 - .L_30)
.L_30:
        /*0004*/ 	.word	0x00000082


	//----- nvinfo : EIATTR_KPARAM_INFO
	.align		4
.L_31:
        /*0008*/ 	.byte	0x04, 0x17
        /*000a*/ 	.short	(.L_33 - .L_32)
.L_32:
        /*000c*/ 	.word	0x00000000
        /*0010*/ 	.short	0x0005
        /*0012*/ 	.short	0x0020
        /*0014*/ 	.byte	0x00, 0xf0, 0x11, 0x00


	//----- nvinfo : EIATTR_KPARAM_INFO
	.align		4
.L_33:
        /*0018*/ 	.byte	0x04, 0x17
        /*001a*/ 	.short	(.L_35 - .L_34)
.L_34:
        /*001c*/ 	.word	0x00000000
        /*0020*/ 	.short	0x0004
        /*0022*/ 	.short	0x001c
        /*0024*/ 	.byte	0x00, 0xf0, 0x11, 0x00


	//----- nvinfo : EIATTR_KPARAM_INFO
	.align		4
.L_35:
        /*0028*/ 	.byte	0x04, 0x17
        /*002a*/ 	.short	(.L_37 - .L_36)
.L_36:
        /*002c*/ 	.word	0x00000000
        /*0030*/ 	.short	0x0003
        /*0032*/ 	.short	0x0018
        /*0034*/ 	.byte	0x00, 0xf0, 0x11, 0x00


	//----- nvinfo : EIATTR_KPARAM_INFO
	.align		4
.L_37:
        /*0038*/ 	.byte	0x04, 0x17
        /*003a*/ 	.short	(.L_39 - .L_38)
.L_38:
        /*003c*/ 	.word	0x00000000
        /*0040*/ 	.short	0x0002
        /*0042*/ 	.short	0x0010
        /*0044*/ 	.byte	0x00, 0xf5, 0x21, 0x00


	//----- nvinfo : EIATTR_KPARAM_INFO
	.align		4
.L_39:
        /*0048*/ 	.byte	0x04, 0x17
        /*004a*/ 	.short	(.L_41 - .L_40)
.L_40:
        /*004c*/ 	.word	0x00000000
        /*0050*/ 	.short	0x0001
        /*0052*/ 	.short	0x0008
        /*0054*/ 	.byte	0x00, 0xf5, 0x21, 0x00


	//----- nvinfo : EIATTR_KPARAM_INFO
	.align		4
.L_41:
        /*0058*/ 	.byte	0x04, 0x17
        /*005a*/ 	.short	(.L_43 - .L_42)
.L_42:
        /*005c*/ 	.word	0x00000000
        /*0060*/ 	.short	0x0000
        /*0062*/ 	.short	0x0000
        /*0064*/ 	.byte	0x00, 0xf5, 0x21, 0x00


	//----- nvinfo : EIATTR_SPARSE_MMA_MASK
	.align		4
.L_43:
        /*0068*/ 	.byte	0x03, 0x50
        /*006a*/ 	.short	0x0000


	//----- nvinfo : EIATTR_MAXREG_COUNT
	.align		4
        /*006c*/ 	.byte	0x03, 0x1b
        /*006e*/ 	.short	0x00ff


	//----- nvinfo : EIATTR_MERCURY_ISA_VERSION
	.align		4
        /*0070*/ 	.byte	0x03, 0x5f
        /*0072*/ 	.short	0x0101


	//----- nvinfo : EIATTR_VRC_CTA_INIT_COUNT
	.align		4
        /*0074*/ 	.byte	0x02, 0x4a
	.zero		1
	.zero		1


	//----- nvinfo : EIATTR_EXIT_INSTR_OFFSETS
	.align		4
        /*0078*/ 	.byte	0x04, 0x1c
        /*007a*/ 	.short	(.L_45 - .L_44)


	//   ....[0]....
.L_44:
        /*007c*/ 	.word	0x000000d0


	//   ....[1]....
        /*0080*/ 	.word	0x00000a20


	//----- nvinfo : EIATTR_CBANK_PARAM_SIZE
	.align		4
.L_45:
        /*0084*/ 	.byte	0x03, 0x19
        /*0086*/ 	.short	0x0024


	//----- nvinfo : EIATTR_PARAM_CBANK
	.align		4
        /*0088*/ 	.byte	0x04, 0x0a
        /*008a*/ 	.short	(.L_47 - .L_46)
	.align		4
.L_46:
        /*008c*/ 	.word	index@(.nv.constant0._Z10matrixMultPfS_S_iii)
        /*0090*/ 	.short	0x0380
        /*0092*/ 	.short	0x0024


	//----- nvinfo : EIATTR_SW_WAR
	.align		4
.L_47:
        /*0094*/ 	.byte	0x04, 0x36
        /*0096*/ 	.short	(.L_49 - .L_48)
.L_48:
        /*0098*/ 	.word	0x00000008
.L_49:


//--------------------- .nv.callgraph             --------------------------
	.section	.nv.callgraph,"",@"SHT_CUDA_CALLGRAPH"
	.align	4
	.sectionentsize	8
	.align		4
        /*0000*/ 	.word	0x00000000
	.align		4
        /*0004*/ 	.word	0xffffffff
	.align		4
        /*0008*/ 	.word	0x00000000
	.align		4
        /*000c*/ 	.word	0xfffffffe
	.align		4
        /*0010*/ 	.word	0x00000000
	.align		4
        /*0014*/ 	.word	0xfffffffd
	.align		4
        /*0018*/ 	.word	0x00000000
	.align		4
        /*001c*/ 	.word	0xfffffffc


//--------------------- .text._Z9matrixAddPfS_S_ii --------------------------
	.section	.text._Z9matrixAddPfS_S_ii,"ax",@progbits
	.align	128
        .global         _Z9matrixAddPfS_S_ii
        .type           _Z9matrixAddPfS_S_ii,@function
        .size           _Z9matrixAddPfS_S_ii,(.L_x_6 - _Z9matrixAddPfS_S_ii)
        .other          _Z9matrixAddPfS_S_ii,@"STO_CUDA_ENTRY STV_DEFAULT"
_Z9matrixAddPfS_S_ii:
.text._Z9matrixAddPfS_S_ii:
[----:B------:R-:W-:Y:S01]  /*0000*/  LDC R1, c[0x0][0x37c] ;  /* 0x0000df00ff017b82 */ /* 0x000fe20000000800 */
[----:B------:R-:W0:Y:S07]  /*0010*/  S2R R2, SR_TID.X ;  /* 0x0000000000027919 */ /* 0x000e2e0000002100 */
[----:B------:R-:W1:Y:S01]  /*0020*/  LDC R0, c[0x0][0x364] ;  /* 0x0000d900ff007b82 */ /* 0x000e620000000800 */
[----:B------:R-:W2:Y:S01]  /*0030*/  LDCU.64 UR6, c[0x0][0x398] ;  /* 0x00007300ff0677ac */ /* 0x000ea20008000a00 */
[----:B------:R-:W1:Y:S06]  /*0040*/  S2R R3, SR_TID.Y ;  /* 0x0000000000037919 */ /* 0x000e6c0000002200 */
[----:B------:R-:W0:Y:S08]  /*0050*/  S2UR UR5, SR_CTAID.X ;  /* 0x00000000000579c3 */ /* 0x000e300000002500 */
[----:B------:R-:W0:Y:S08]  /*0060*/  LDC R7, c[0x0][0x360] ;  /* 0x0000d800ff077b82 */ /* 0x000e300000000800 */
[----:B------:R-:W1:Y:S01]  /*0070*/  S2UR UR4, SR_CTAID.Y ;  /* 0x00000000000479c3 */ /* 0x000e620000002600 */
[----:B0-----:R-:W-:-:S05]  /*0080*/  IMAD R7, R7, UR5, R2 ;  /* 0x0000000507077c24 */ /* 0x001fca000f8e0202 */
[----:B--2---:R-:W-:Y:S01]  /*0090*/  ISETP.GE.AND P0, PT, R7, UR7, PT ;  /* 0x0000000707007c0c */ /* 0x004fe2000bf06270 */
[----:B-1----:R-:W-:-:S05]  /*00a0*/  IMAD R0, R0, UR4, R3 ;  /* 0x0000000400007c24 */ /* 0x002fca000f8e0203 */
[----:B------:R-:W-:-:S13]  /*00b0*/  ISETP.GE.OR P0, PT, R0, UR6, P0 ;  /* 0x0000000600007c0c */ /* 0x000fda0008706670 */
[----:B------:R-:W-:Y:S05]  /*00c0*/  @P0 EXIT ;  /* 0x000000000000094d */ /* 0x000fea0003800000 */
[----:B------:R-:W0:Y:S01]  /*00d0*/  LDC.64 R2, c[0x0][0x380] ;  /* 0x0000e000ff027b82 */ /* 0x000e220000000a00 */
[----:B------:R-:W1:Y:S01]  /*00e0*/  LDCU.64 UR4, c[0x0][0x358] ;  /* 0x00006b00ff0477ac */ /* 0x000e620008000a00 */
[----:B------:R-:W-:-:S06]  /*00f0*/  IMAD R9, R0, UR7, R7 ;  /* 0x0000000700097c24 */ /* 0x000fcc000f8e0207 */
[----:B------:R-:W2:Y:S08]  /*0100*/  LDC.64 R4, c[0x0][0x388] ;  /* 0x0000e200ff047b82 */ /* 0x000eb00000000a00 */
[----:B------:R-:W3:Y:S01]  /*0110*/  LDC.64 R6, c[0x0][0x390] ;  /* 0x0000e400ff067b82 */ /* 0x000ee20000000a00 */
[----:B0-----:R-:W-:-:S06]  /*0120*/  IMAD.WIDE R2, R9, 0x4, R2 ;  /* 0x0000000409027825 */ /* 0x001fcc00078e0202 */
[----:B-1----:R-:W4:Y:S01]  /*0130*/  LDG.E R2, desc[UR4][R2.64] ;  /* 0x0000000402027981 */ /* 0x002f22000c1e1900 */
[----:B--2---:R-:W-:-:S06]  /*0140*/  IMAD.WIDE R4, R9, 0x4, R4 ;  /* 0x0000000409047825 */ /* 0x004fcc00078e0204 */
[----:B------:R-:W4:Y:S01]  /*0150*/  LDG.E R5, desc[UR4][R4.64] ;  /* 0x0000000404057981 */ /* 0x000f22000c1e1900 */
[----:B---3--:R-:W-:-:S04]  /*0160*/  IMAD.WIDE R6, R9, 0x4, R6 ;  /* 0x0000000409067825 */ /* 0x008fc800078e0206 */
[----:B----4-:R-:W-:-:S05]  /*0170*/  FADD R9, R2, R5 ;  /* 0x0000000502097221 */ /* 0x010fca0000000000 */
[----:B------:R-:W-:Y:S01]  /*0180*/  STG.E desc[UR4][R6.64], R9 ;  /* 0x0000000906007986 */ /* 0x000fe2000c101904 */
[----:B------:R-:W-:Y:S05]  /*0190*/  EXIT ;  /* 0x000000000000794d */ /* 0x000fea0003800000 */
.L_x_0:
[----:B------:R-:W-:-:S00]  /*01a0*/  BRA `(.L_x_0) ;  /* 0xfffffffc00fc7947 */ /* 0x000fc0000383ffff */
[----:B------:R-:W-:-:S00]  /*01b0*/  NOP ;  /* 0x0000000000007918 */ /* 0x000fc00000000000 */
        /* <DEDUP_REMOVED lines=12> */
.L_x_6:


//--------------------- .text._Z10matrixMultPfS_S_iii --------------------------
	.section	.text._Z10matrixMultPfS_S_iii,"ax",@progbits
	.align	128
        .global         _Z10matrixMultPfS_S_iii
        .type           _Z10matrixMultPfS_S_iii,@function
        .size           _Z10matrixMultPfS_S_iii,(.L_x_7 - _Z10matrixMultPfS_S_iii)
        .other          _Z10matrixMultPfS_S_iii,@"STO_CUDA_ENTRY STV_DEFAULT"
_Z10matrixMultPfS_S_iii:
.text._Z10matrixMultPfS_S_iii:
[----:B------:R-:W-:Y:S01]  /*0000*/  LDC R1, c[0x0][0x37c] ;  /* 0x0000df00ff017b82 */ /* 0x000fe20000000800 */
[----:B------:R-:W0:Y:S07]  /*0010*/  S2R R3, SR_TID.X ;  /* 0x0000000000037919 */ /* 0x000e2e0000002100 */
[----:B------:R-:W1:Y:S01]  /*0020*/  LDC R15, c[0x0][0x364] ;  /* 0x0000d900ff0f7b82 */ /* 0x000e620000000800 */
[----:B------:R-:W2:Y:S01]  /*0030*/  LDCU UR16, c[0x0][0x3a0] ;  /* 0x00007400ff1077ac */ /* 0x000ea20008000800 */
[----:B------:R-:W1:Y:S01]  /*0040*/  S2R R2, SR_TID.Y ;  /* 0x0000000000027919 */ /* 0x000e620000002200 */
[----:B------:R-:W3:Y:S05]  /*0050*/  LDCU UR6, c[0x0][0x39c] ;  /* 0x00007380ff0677ac */ /* 0x000eea0008000800 */
[----:B------:R-:W0:Y:S08]  /*0060*/  S2UR UR5, SR_CTAID.X ;  /* 0x00000000000579c3 */ /* 0x000e300000002500 */
[----:B------:R-:W0:Y:S08]  /*0070*/  LDC R0, c[0x0][0x360] ;  /* 0x0000d800ff007b82 */ /* 0x000e300000000800 */
[----:B------:R-:W1:Y:S01]  /*0080*/  S2UR UR4, SR_CTAID.Y ;  /* 0x00000000000479c3 */ /* 0x000e620000002600 */
[----:B0-----:R-:W-:-:S05]  /*0090*/  IMAD R0, R0, UR5, R3 ;  /* 0x0000000500007c24 */ /* 0x001fca000f8e0203 */
[----:B--2---:R-:W-:Y:S01]  /*00a0*/  ISETP.GE.AND P0, PT, R0, UR16, PT ;  /* 0x0000001000007c0c */ /* 0x004fe2000bf06270 */
[----:B-1----:R-:W-:-:S05]  /*00b0*/  IMAD R15, R15, UR4, R2 ;  /* 0x000000040f0f7c24 */ /* 0x002fca000f8e0202 */
[----:B---3--:R-:W-:-:S13]  /*00c0*/  ISETP.GE.OR P0, PT, R15, UR6, P0 ;  /* 0x000000060f007c0c */ /* 0x008fda0008706670 */
[----:B------:R-:W-:Y:S05]  /*00d0*/  @P0 EXIT ;  /* 0x000000000000094d */ /* 0x000fea0003800000 */
[----:B------:R-:W-:Y:S01]  /*00e0*/  UISETP.GE.AND UP0, UPT, UR16, 0x1, UPT ;  /* 0x000000011000788c */ /* 0x000fe2000bf06270 */
[----:B------:R-:W-:Y:S01]  /*00f0*/  HFMA2 R18, -RZ, RZ, 0, 0 ;  /* 0x00000000ff127431 */ /* 0x000fe200000001ff */
[----:B------:R-:W0:Y:S07]  /*0100*/  LDCU.64 UR14, c[0x0][0x358] ;  /* 0x00006b00ff0e77ac */ /* 0x000e2e0008000a00 */
[----:B------:R-:W-:Y:S05]  /*0110*/  BRA.U !UP0, `(.L_x_1) ;  /* 0x0000000908307547 */ /* 0x000fea000b800000 */
[----:B------:R-:W1:Y:S01]  /*0120*/  LDCU UR4, c[0x0][0x398] ;  /* 0x00007300ff0477ac */ /* 0x000e620008000800 */
[----:B------:R-:W-:Y:S01]  /*0130*/  MOV R18, RZ ;  /* 0x000000ff00127202 */ /* 0x000fe20000000f00 */
[----:B------:R-:W-:Y:S01]  /*0140*/  UISETP.GE.U32.AND UP0, UPT, UR16, 0x8, UPT ;  /* 0x000000081000788c */ /* 0x000fe2000bf06070 */
[----:B-1----:R-:W-:Y:S01]  /*0150*/  IMAD R16, R15, UR4, RZ ;  /* 0x000000040f107c24 */ /* 0x002fe2000f8e02ff */
[----:B------:R-:W-:-:S07]  /*0160*/  UMOV UR4, URZ ;  /* 0x000000ff00047c82 */ /* 0x000fce0008000000 */
[----:B------:R-:W-:Y:S05]  /*0170*/  BRA.U !UP0, `(.L_x_2) ;  /* 0x0000000508007547 */ /* 0x000fea000b800000 */
[----:B------:R-:W1:Y:S01]  /*0180*/  LDCU.64 UR18, c[0x0][0x388] ;  /* 0x00007100ff1277ac */ /* 0x000e620008000a00 */
[----:B------:R-:W-:Y:S02]  /*0190*/  MOV R18, RZ ;  /* 0x000000ff00127202 */ /* 0x000fe40000000f00 */
[----:B------:R-:W-:Y:S01]  /*01a0*/  MOV R14, R16 ;  /* 0x00000010000e7202 */ /* 0x000fe20000000f00 */
[----:B------:R-:W-:Y:S01]  /*01b0*/  ULOP3.LUT UR4, UR16, 0x7ffffff8, URZ, 0xc0, !UPT ;  /* 0x7ffffff810047892 */ /* 0x000fe2000f8ec0ff */
[----:B------:R-:W-:-:S03]  /*01c0*/  MOV R17, R0 ;  /* 0x0000000000117202 */ /* 0x000fc60000000f00 */
[----:B------:R-:W-:Y:S02]  /*01d0*/  UIADD3 UR4, UPT, UPT, -UR4, URZ, URZ ;  /* 0x000000ff04047290 */ /* 0x000fe4000fffe1ff */
[----:B-1----:R-:W-:Y:S02]  /*01e0*/  UIMAD.WIDE.U32 UR6, UR16, 0x10, UR18 ;  /* 0x00000010100678a5 */ /* 0x002fe4000f8e0012 */
[----:B------:R-:W-:Y:S02]  /*01f0*/  UIMAD.WIDE.U32 UR8, UR16, 0x14, UR18 ;  /* 0x00000014100878a5 */ /* 0x000fe4000f8e0012 */
[----:B------:R-:W-:Y:S02]  /*0200*/  UIMAD.WIDE.U32 UR10, UR16, 0x18, UR18 ;  /* 0x00000018100a78a5 */ /* 0x000fe4000f8e0012 */
[----:B------:R-:W-:-:S12]  /*0210*/  UIMAD.WIDE.U32 UR12, UR16, 0x1c, UR18 ;  /* 0x0000001c100c78a5 */ /* 0x000fd8000f8e0012 */
.L_x_3:
[----:B------:R-:W1:Y:S01]  /*0220*/  LDC.64 R2, c[0x0][0x380] ;  /* 0x0000e000ff027b82 */ /* 0x000e620000000a00 */
[----:B------:R-:W-:Y:S01]  /*0230*/  HFMA2 R4, -RZ, RZ, 0, 2.384185791015625e-07 ;  /* 0x00000004ff047431 */ /* 0x000fe200000001ff */
[----:B------:R-:W-:Y:S02]  /*0240*/  UIMAD.WIDE.U32 UR24, UR16, 0x4, UR18 ;  /* 0x00000004101878a5 */ /* 0x000fe4000f8e0012 */
[----:B------:R-:W-:Y:S02]  /*0250*/  UIMAD.WIDE.U32 UR22, UR16, 0x8, UR18 ;  /* 0x00000008101678a5 */ /* 0x000fe4000f8e0012 */
[----:B------:R-:W-:Y:S02]  /*0260*/  UIMAD.WIDE.U32 UR20, UR16, 0xc, UR18 ;  /* 0x0000000c101478a5 */ /* 0x000fe4000f8e0012 */
[----:B------:R-:W-:Y:S02]  /*0270*/  MOV R6, UR24 ;  /* 0x0000001800067c02 */ /* 0x000fe40008000f00 */
[----:B------:R-:W-:Y:S01]  /*0280*/  MOV R7, UR25 ;  /* 0x0000001900077c02 */ /* 0x000fe20008000f00 */
[----:B------:R-:W-:Y:S01]  /*0290*/  IMAD.WIDE R4, R17, R4, UR18 ;  /* 0x0000001211047e25 */ /* 0x000fe2000f8e0204 */
[----:B------:R-:W-:-:S02]  /*02a0*/  MOV R8, UR22 ;  /* 0x0000001600087c02 */ /* 0x000fc40008000f00 */
[----:B------:R-:W-:Y:S01]  /*02b0*/  MOV R9, UR23 ;  /* 0x0000001700097c02 */ /* 0x000fe20008000f00 */
[C---:B------:R-:W-:Y:S01]  /*02c0*/  IMAD.WIDE R6, R17.reuse, 0x4, R6 ;  /* 0x0000000411067825 */ /* 0x040fe200078e0206 */
[----:B0-----:R0:W2:Y:S01]  /*02d0*/  LDG.E R19, desc[UR14][R4.64] ;  /* 0x0000000e04137981 */ /* 0x0010a2000c1e1900 */
[----:B------:R-:W-:Y:S02]  /*02e0*/  MOV R10, UR20 ;  /* 0x00000014000a7c02 */ /* 0x000fe40008000f00 */
[----:B-1----:R-:W-:Y:S01]  /*02f0*/  IMAD.WIDE R2, R14, 0x4, R2 ;  /* 0x000000040e027825 */ /* 0x002fe200078e0202 */
[----:B------:R-:W-:Y:S01]  /*0300*/  MOV R11, UR21 ;  /* 0x00000015000b7c02 */ /* 0x000fe20008000f00 */
[----:B------:R1:W3:Y:S04]  /*0310*/  LDG.E R20, desc[UR14][R6.64] ;  /* 0x0000000e06147981 */ /* 0x0002e8000c1e1900 */
[----:B------:R-:W2:Y:S01]  /*0320*/  LDG.E R21, desc[UR14][R2.64] ;  /* 0x0000000e02157981 */ /* 0x000ea2000c1e1900 */
[----:B------:R-:W-:-:S04]  /*0330*/  IMAD.WIDE R8, R17, 0x4, R8 ;  /* 0x0000000411087825 */ /* 0x000fc800078e0208 */
[----:B------:R-:W-:Y:S01]  /*0340*/  HFMA2 R26, -RZ, RZ, 0, 2.384185791015625e-07 ;  /* 0x00000004ff1a7431 */ /* 0x000fe200000001ff */
[----:B------:R-:W-:Y:S01]  /*0350*/  MOV R12, 0x4 ;  /* 0x00000004000c7802 */ /* 0x000fe20000000f00 */
[----:B------:R-:W3:Y:S01]  /*0360*/  LDG.E R23, desc[UR14][R2.64+0x4] ;  /* 0x0000040e02177981 */ /* 0x000ee2000c1e1900 */
[----:B------:R-:W-:-:S03]  /*0370*/  IMAD.WIDE R10, R17, 0x4, R10 ;  /* 0x00000004110a7825 */ /* 0x000fc600078e020a */
[----:B------:R4:W5:Y:S01]  /*0380*/  LDG.E R25, desc[UR14][R8.64] ;  /* 0x0000000e08197981 */ /* 0x000962000c1e1900 */
[----:B0-----:R-:W-:-:S03]  /*0390*/  IMAD.WIDE R4, R17, R12, UR6 ;  /* 0x0000000611047e25 */ /* 0x001fc6000f8e020c */
[----:B------:R-:W5:Y:S01]  /*03a0*/  LDG.E R22, desc[UR14][R2.64+0x8] ;  /* 0x0000080e02167981 */ /* 0x000f62000c1e1900 */
[----:B-1----:R-:W-:-:S03]  /*03b0*/  IMAD.WIDE R6, R17, R26, UR8 ;  /* 0x0000000811067e25 */ /* 0x002fc6000f8e021a */
[----:B------:R-:W5:Y:S04]  /*03c0*/  LDG.E R11, desc[UR14][R10.64] ;  /* 0x0000000e0a0b7981 */ /* 0x000f68000c1e1900 */
[----:B------:R-:W5:Y:S01]  /*03d0*/  LDG.E R24, desc[UR14][R2.64+0xc] ;  /* 0x00000c0e02187981 */ /* 0x000f62000c1e1900 */
[----:B------:R-:W-:Y:S01]  /*03e0*/  MOV R28, 0x4 ;  /* 0x00000004001c7802 */ /* 0x000fe20000000f00 */
[C---:B----4-:R-:W-:Y:S02]  /*03f0*/  IMAD.WIDE R8, R17.reuse, R12, UR10 ;  /* 0x0000000a11087e25 */ /* 0x050fe4000f8e020c */
[----:B------:R0:W4:Y:S04]  /*0400*/  LDG.E R5, desc[UR14][R4.64] ;  /* 0x0000000e04057981 */ /* 0x000128000c1e1900 */
[----:B------:R-:W4:Y:S01]  /*0410*/  LDG.E R26, desc[UR14][R2.64+0x10] ;  /* 0x0000100e021a7981 */ /* 0x000f22000c1e1900 */
[----:B------:R-:W-:-:S03]  /*0420*/  IMAD.WIDE R12, R17, R28, UR12 ;  /* 0x0000000c110c7e25 */ /* 0x000fc6000f8e021c */
[----:B------:R-:W4:Y:S04]  /*0430*/  LDG.E R6, desc[UR14][R6.64] ;  /* 0x0000000e06067981 */ /* 0x000f28000c1e1900 */
[----:B------:R-:W4:Y:S04]  /*0440*/  LDG.E R27, desc[UR14][R2.64+0x14] ;  /* 0x0000140e021b7981 */ /* 0x000f28000c1e1900 */
[----:B------:R-:W4:Y:S04]  /*0450*/  LDG.E R8, desc[UR14][R8.64] ;  /* 0x0000000e08087981 */ /* 0x000f28000c1e1900 */
[----:B------:R-:W4:Y:S04]  /*0460*/  LDG.E R29, desc[UR14][R2.64+0x18] ;  /* 0x0000180e021d7981 */ /* 0x000f28000c1e1900 */
[----:B------:R-:W4:Y:S04]  /*0470*/  LDG.E R12, desc[UR14][R12.64] ;  /* 0x0000000e0c0c7981 */ /* 0x000f28000c1e1900 */
[----:B------:R-:W4:Y:S01]  /*0480*/  LDG.E R10, desc[UR14][R2.64+0x1c] ;  /* 0x00001c0e020a7981 */ /* 0x000f22000c1e1900 */
[----:B------:R-:W-:-:S04]  /*0490*/  UIADD3 UR4, UPT, UPT, UR4, 0x8, URZ ;  /* 0x0000000804047890 */ /* 0x000fc8000fffe0ff */
[----:B------:R-:W-:Y:S01]  /*04a0*/  UISETP.NE.AND UP0, UPT, UR4, URZ, UPT ;  /* 0x000000ff0400728c */ /* 0x000fe2000bf05270 */
[----:B0-----:R-:W-:Y:S02]  /*04b0*/  MOV R4, UR16 ;  /* 0x0000001000047c02 */ /* 0x001fe40008000f00 */
[----:B------:R-:W-:Y:S02]  /*04c0*/  IADD3 R14, PT, PT, R14, 0x8, RZ ;  /* 0x000000080e0e7810 */ /* 0x000fe40007ffe0ff */
[----:B------:R-:W-:Y:S01]  /*04d0*/  LEA R17, R4, R17, 0x3 ;  /* 0x0000001104117211 */ /* 0x000fe200078e18ff */
[----:B--2---:R-:W-:-:S04]  /*04e0*/  FFMA R18, R21, R19, R18 ;  /* 0x0000001315127223 */ /* 0x004fc80000000012 */
[----:B---3--:R-:W-:-:S04]  /*04f0*/  FFMA R23, R23, R20, R18 ;  /* 0x0000001417177223 */ /* 0x008fc80000000012 */
[----:B-----5:R-:W-:-:S04]  /*0500*/  FFMA R23, R22, R25, R23 ;  /* 0x0000001916177223 */ /* 0x020fc80000000017 */
[----:B------:R-:W-:-:S04]  /*0510*/  FFMA R11, R24, R11, R23 ;  /* 0x0000000b180b7223 */ /* 0x000fc80000000017 */
[----:B----4-:R-:W-:-:S04]  /*0520*/  FFMA R26, R26, R5, R11 ;  /* 0x000000051a1a7223 */ /* 0x010fc8000000000b */
[----:B------:R-:W-:-:S04]  /*0530*/  FFMA R6, R27, R6, R26 ;  /* 0x000000061b067223 */ /* 0x000fc8000000001a */
[----:B------:R-:W-:-:S04]  /*0540*/  FFMA R29, R29, R8, R6 ;  /* 0x000000081d1d7223 */ /* 0x000fc80000000006 */
[----:B------:R-:W-:Y:S01]  /*0550*/  FFMA R18, R10, R12, R29 ;  /* 0x0000000c0a127223 */ /* 0x000fe2000000001d */
[----:B------:R-:W-:Y:S06]  /*0560*/  BRA.U UP0, `(.L_x_3) ;  /* 0xfffffffd002c7547 */ /* 0x000fec000b83ffff */
[----:B------:R-:W-:-:S12]  /*0570*/  ULOP3.LUT UR4, UR16, 0x7ffffff8, URZ, 0xc0, !UPT ;  /* 0x7ffffff810047892 */ /* 0x000fd8000f8ec0ff */
.L_x_2:
[----:B------:R-:W-:-:S04]  /*0580*/  ULOP3.LUT UR6, UR16, 0x7, URZ, 0xc0, !UPT ;  /* 0x0000000710067892 */ /* 0x000fc8000f8ec0ff */
[----:B------:R-:W-:-:S09]  /*0590*/  UISETP.NE.AND UP0, UPT, UR6, URZ, UPT ;  /* 0x000000ff0600728c */ /* 0x000fd2000bf05270 */
[----:B------:R-:W-:Y:S05]  /*05a0*/  BRA.U !UP0, `(.L_x_1) ;  /* 0x00000005080c7547 */ /* 0x000fea000b800000 */
[----:B------:R-:W-:Y:S02]  /*05b0*/  UISETP.GE.U32.AND UP0, UPT, UR6, 0x4, UPT ;  /* 0x000000040600788c */ /* 0x000fe4000bf06070 */
[----:B------:R-:W-:-:S04]  /*05c0*/  ULOP3.LUT UR5, UR16, 0x3, URZ, 0xc0, !UPT ;  /* 0x0000000310057892 */ /* 0x000fc8000f8ec0ff */
[----:B------:R-:W-:-:S03]  /*05d0*/  UISETP.NE.AND UP1, UPT, UR5, URZ, UPT ;  /* 0x000000ff0500728c */ /* 0x000fc6000bf25270 */
[----:B------:R-:W-:Y:S08]  /*05e0*/  BRA.U !UP0, `(.L_x_4) ;  /* 0x0000000108647547 */ /* 0x000ff0000b800000 */
[----:B------:R-:W1:Y:S01]  /*05f0*/  LDC.64 R4, c[0x0][0x388] ;  /* 0x0000e200ff047b82 */ /* 0x000e620000000a00 */
[----:B------:R-:W-:Y:S02]  /*0600*/  MOV R9, UR4 ;  /* 0x0000000400097c02 */ /* 0x000fe40008000f00 */
[----:B------:R-:W-:-:S03]  /*0610*/  IADD3 R7, PT, PT, R16, UR4, RZ ;  /* 0x0000000410077c10 */ /* 0x000fc6000fffe0ff */
[----:B------:R-:W-:Y:S02]  /*0620*/  IMAD R9, R9, UR16, R0 ;  /* 0x0000001009097c24 */ /* 0x000fe4000f8e0200 */
[----:B------:R-:W2:Y:S01]  /*0630*/  LDC.64 R2, c[0x0][0x380] ;  /* 0x0000e000ff027b82 */ /* 0x000ea20000000a00 */
[----:B------:R-:W-:Y:S01]  /*0640*/  MOV R11, UR16 ;  /* 0x00000010000b7c02 */ /* 0x000fe20008000f00 */
[----:B-1----:R-:W-:Y:S01]  /*0650*/  IMAD.WIDE R4, R9, 0x4, R4 ;  /* 0x0000000409047825 */ /* 0x002fe200078e0204 */
[----:B------:R-:W-:-:S03]  /*0660*/  MOV R9, UR16 ;  /* 0x0000001000097c02 */ /* 0x000fc60008000f00 */
[----:B--2---:R-:W-:-:S04]  /*0670*/  IMAD.WIDE R2, R7, 0x4, R2 ;  /* 0x0000000407027825 */ /* 0x004fc800078e0202 */
[C---:B------:R-:W-:Y:S01]  /*0680*/  IMAD.WIDE.U32 R6, R9.reuse, 0x4, R4 ;  /* 0x0000000409067825 */ /* 0x040fe200078e0004 */
[----:B0-----:R-:W2:Y:S04]  /*0690*/  LDG.E R13, desc[UR14][R2.64] ;  /* 0x0000000e020d7981 */ /* 0x001ea8000c1e1900 */
[----:B------:R-:W2:Y:S01]  /*06a0*/  LDG.E R4, desc[UR14][R4.64] ;  /* 0x0000000e04047981 */ /* 0x000ea2000c1e1900 */
[----:B------:R-:W-:-:S03]  /*06b0*/  IMAD.WIDE.U32 R8, R9, 0x4, R6 ;  /* 0x0000000409087825 */ /* 0x000fc600078e0006 */
[----:B------:R-:W3:Y:S04]  /*06c0*/  LDG.E R6, desc[UR14][R6.64] ;  /* 0x0000000e06067981 */ /* 0x000ee8000c1e1900 */
[----:B------:R-:W3:Y:S01]  /*06d0*/  LDG.E R17, desc[UR14][R2.64+0x4] ;  /* 0x0000040e02117981 */ /* 0x000ee2000c1e1900 */
[----:B------:R-:W-:-:S03]  /*06e0*/  IMAD.WIDE.U32 R10, R11, 0x4, R8 ;  /* 0x000000040b0a7825 */ /* 0x000fc600078e0008 */
[----:B------:R-:W4:Y:S04]  /*06f0*/  LDG.E R12, desc[UR14][R8.64] ;  /* 0x0000000e080c7981 */ /* 0x000f28000c1e1900 */
[----:B------:R-:W4:Y:S04]  /*0700*/  LDG.E R19, desc[UR14][R2.64+0x8] ;  /* 0x0000080e02137981 */ /* 0x000f28000c1e1900 */
[----:B------:R-:W5:Y:S04]  /*0710*/  LDG.E R21, desc[UR14][R2.64+0xc] ;  /* 0x00000c0e02157981 */ /* 0x000f68000c1e1900 */
[----:B------:R-:W5:Y:S01]  /*0720*/  LDG.E R10, desc[UR14][R10.64] ;  /* 0x0000000e0a0a7981 */ /* 0x000f62000c1e1900 */
[----:B------:R-:W-:Y:S01]  /*0730*/  UIADD3 UR4, UPT, UPT, UR4, 0x4, URZ ;  /* 0x0000000404047890 */ /* 0x000fe2000fffe0ff */
[----:B--2---:R-:W-:-:S04]  /*0740*/  FFMA R4, R13, R4, R18 ;  /* 0x000000040d047223 */ /* 0x004fc80000000012 */
[----:B---3--:R-:W-:-:S04]  /*0750*/  FFMA R4, R17, R6, R4 ;  /* 0x0000000611047223 */ /* 0x008fc80000000004 */
[----:B----4-:R-:W-:-:S04]  /*0760*/  FFMA R4, R19, R12, R4 ;  /* 0x0000000c13047223 */ /* 0x010fc80000000004 */
[----:B-----5:R-:W-:-:S07]  /*0770*/  FFMA R18, R21, R10, R4 ;  /* 0x0000000a15127223 */ /* 0x020fce0000000004 */
.L_x_4:
[----:B------:R-:W-:Y:S05]  /*0780*/  BRA.U !UP1, `(.L_x_1) ;  /* 0x0000000109947547 */ /* 0x000fea000b800000 */
[----:B------:R-:W-:Y:S01]  /*0790*/  UISETP.NE.AND UP0, UPT, UR5, 0x1, UPT ;  /* 0x000000010500788c */ /* 0x000fe2000bf05270 */
[----:B------:R-:W-:Y:S01]  /*07a0*/  MOV R3, UR4 ;  /* 0x0000000400037c02 */ /* 0x000fe20008000f00 */
[----:B------:R-:W-:Y:S02]  /*07b0*/  ULOP3.LUT UR5, UR16, 0x1, URZ, 0xc0, !UPT ;  /* 0x0000000110057892 */ /* 0x000fe4000f8ec0ff */
[----:B------:R-:W-:Y:S02]  /*07c0*/  MOV R7, UR16 ;  /* 0x0000001000077c02 */ /* 0x000fe40008000f00 */
[----:B------:R-:W-:Y:S01]  /*07d0*/  UISETP.NE.U32.AND UP1, UPT, UR5, 0x1, UPT ;  /* 0x000000010500788c */ /* 0x000fe2000bf25070 */
[----:B------:R-:W-:-:S04]  /*07e0*/  PLOP3.LUT P0, PT, PT, PT, UP0, 0x80, 0x8 ;  /* 0x000000000008781c */ /* 0x000fc80003f0f008 */
[----:B------:R-:W1:Y:S01]  /*07f0*/  @UP0 LDCU.128 UR8, c[0x0][0x380] ;  /* 0x00007000ff0807ac */ /* 0x000e620008000c00 */
[----:B------:R-:W-:-:S05]  /*0800*/  PLOP3.LUT P1, PT, PT, PT, UP1, 0x80, 0x8 ;  /* 0x000000000008781c */ /* 0x000fca0003f2f018 */
[----:B------:R-:W2:Y:S03]  /*0810*/  @!UP1 LDCU.128 UR20, c[0x0][0x380] ;  /* 0x00007000ff1497ac */ /* 0x000ea60008000c00 */
[----:B------:R-:W-:Y:S01]  /*0820*/  @P0 IMAD R3, R3, UR16, R0 ;  /* 0x0000001003030c24 */ /* 0x000fe2000f8e0200 */
[----:B-1----:R-:W-:Y:S02]  /*0830*/  MOV R10, UR10 ;  /* 0x0000000a000a7c02 */ /* 0x002fe40008000f00 */
[----:B------:R-:W-:Y:S02]  /*0840*/  MOV R11, UR11 ;  /* 0x0000000b000b7c02 */ /* 0x000fe40008000f00 */
[----:B------:R-:W-:Y:S02]  /*0850*/  MOV R4, UR8 ;  /* 0x0000000800047c02 */ /* 0x000fe40008000f00 */
[----:B------:R-:W-:Y:S01]  /*0860*/  MOV R5, UR9 ;  /* 0x0000000900057c02 */ /* 0x000fe20008000f00 */
[----:B------:R-:W-:Y:S01]  /*0870*/  @P0 IMAD.WIDE R10, R3, 0x4, R10 ;  /* 0x00000004030a0825 */ /* 0x000fe200078e020a */
[----:B------:R-:W-:Y:S01]  /*0880*/  @P0 IADD3 R3, PT, PT, R16, UR4, RZ ;  /* 0x0000000410030c10 */ /* 0x000fe2000fffe0ff */
[----:B------:R-:W-:Y:S01]  /*0890*/  @UP0 UIADD3 UR4, UPT, UPT, UR4, 0x2, URZ ;  /* 0x0000000204040890 */ /* 0x000fe2000fffe0ff */
[----:B--2---:R-:W-:-:S02]  /*08a0*/  MOV R6, UR20 ;  /* 0x0000001400067c02 */ /* 0x004fc40008000f00 */
[----:B------:R-:W-:Y:S01]  /*08b0*/  MOV R8, UR22 ;  /* 0x0000001600087c02 */ /* 0x000fe20008000f00 */
[----:B------:R-:W-:Y:S01]  /*08c0*/  @P0 IMAD.WIDE R4, R3, 0x4, R4 ;  /* 0x0000000403040825 */ /* 0x000fe200078e0204 */
[----:B------:R-:W-:Y:S01]  /*08d0*/  MOV R9, UR23 ;  /* 0x0000001700097c02 */ /* 0x000fe20008000f00 */
[----:B0-----:R-:W2:Y:S01]  /*08e0*/  @P0 LDG.E R12, desc[UR14][R10.64] ;  /* 0x0000000e0a0c0981 */ /* 0x001ea2000c1e1900 */
[----:B------:R-:W-:Y:S01]  /*08f0*/  MOV R17, UR4 ;  /* 0x0000000400117c02 */ /* 0x000fe20008000f00 */
[----:B------:R-:W-:Y:S01]  /*0900*/  @P0 IMAD.WIDE.U32 R2, R7, 0x4, R10 ;  /* 0x0000000407020825 */ /* 0x000fe200078e000a */
[----:B------:R-:W-:Y:S01]  /*0910*/  MOV R7, UR21 ;  /* 0x0000001500077c02 */ /* 0x000fe20008000f00 */
[----:B------:R-:W2:Y:S01]  /*0920*/  @P0 LDG.E R19, desc[UR14][R4.64] ;  /* 0x0000000e04130981 */ /* 0x000ea2000c1e1900 */
[----:B------:R-:W-:Y:S01]  /*0930*/  @!P1 IADD3 R13, PT, PT, R16, UR4, RZ ;  /* 0x00000004100d9c10 */ /* 0x000fe2000fffe0ff */
[----:B------:R-:W-:Y:S02]  /*0940*/  @!P1 IMAD R17, R17, UR16, R0 ;  /* 0x0000001011119c24 */ /* 0x000fe4000f8e0200 */
[----:B------:R-:W3:Y:S02]  /*0950*/  @P0 LDG.E R21, desc[UR14][R4.64+0x4] ;  /* 0x0000040e04150981 */ /* 0x000ee4000c1e1900 */
[----:B------:R-:W-:-:S02]  /*0960*/  @!P1 IMAD.WIDE R6, R13, 0x4, R6 ;  /* 0x000000040d069825 */ /* 0x000fc400078e0206 */
[----:B------:R-:W3:Y:S02]  /*0970*/  @P0 LDG.E R2, desc[UR14][R2.64] ;  /* 0x0000000e02020981 */ /* 0x000ee4000c1e1900 */
[----:B------:R-:W-:Y:S02]  /*0980*/  @!P1 IMAD.WIDE R8, R17, 0x4, R8 ;  /* 0x0000000411089825 */ /* 0x000fe400078e0208 */
[----:B------:R-:W4:Y:S04]  /*0990*/  @!P1 LDG.E R7, desc[UR14][R6.64] ;  /* 0x0000000e06079981 */ /* 0x000f28000c1e1900 */
[----:B------:R-:W4:Y:S01]  /*09a0*/  @!P1 LDG.E R8, desc[UR14][R8.64] ;  /* 0x0000000e08089981 */ /* 0x000f22000c1e1900 */
[----:B--2---:R-:W-:-:S04]  /*09b0*/  @P0 FFMA R12, R19, R12, R18 ;  /* 0x0000000c130c0223 */ /* 0x004fc80000000012 */
[----:B---3--:R-:W-:-:S04]  /*09c0*/  @P0 FFMA R18, R21, R2, R12 ;  /* 0x0000000215120223 */ /* 0x008fc8000000000c */
[----:B----4-:R-:W-:-:S07]  /*09d0*/  @!P1 FFMA R18, R7, R8, R18 ;  /* 0x0000000807129223 */ /* 0x010fce0000000012 */
.L_x_1:
[----:B------:R-:W1:Y:S01]  /*09e0*/  LDC.64 R2, c[0x0][0x390] ;  /* 0x0000e400ff027b82 */ /* 0x000e620000000a00 */
[----:B------:R-:W-:-:S04]  /*09f0*/  IMAD R15, R15, UR16, R0 ;  /* 0x000000100f0f7c24 */ /* 0x000fc8000f8e0200 */
[----:B-1----:R-:W-:-:S05]  /*0a00*/  IMAD.WIDE R2, R15, 0x4, R2 ;  /* 0x000000040f027825 */ /* 0x002fca00078e0202 */
[----:B0-----:R-:W-:Y:S01]  /*0a10*/  STG.E desc[UR14][R2.64], R18 ;  /* 0x0000001202007986 */ /* 0x001fe2000c10190e */
[----:B------:R-:W-:Y:S05]  /*0a20*/  EXIT ;  /* 0x000000000000794d */ /* 0x000fea0003800000 */
.L_x_5:
        /* <DEDUP_REMOVED lines=13> */
.L_x_7:


//--------------------- .nv.shared.reserved.0     --------------------------
	.section	.nv.shared.reserved.0,"aw",@nobits
	.weak		__nv_reservedSMEM_offset_0_alias
	.size		__nv_reservedSMEM_offset_0_alias, 0, 64
	.other		__nv_reservedSMEM_offset_0_alias,@"STO_CUDA_RESERVED_SHARED STV_DEFAULT"
__nv_reservedSMEM_offset_0_alias:
	.zero		0
	.zero		64


//--------------------- .nv.constant0._Z9matrixAddPfS_S_ii --------------------------
	.section	.nv.constant0._Z9matrixAddPfS_S_ii,"a",@progbits
	.sectionflags	@""
	.align	4
.nv.constant0._Z9matrixAddPfS_S_ii:
	.zero		928


//--------------------- .nv.constant0._Z10matrixMultPfS_S_iii --------------------------
	.section	.nv.constant0._Z10matrixMultPfS_S_iii,"a",@progbits
	.sectionflags	@""
	.align	4
.nv.constant0._Z10matrixMultPfS_S_iii:
	.zero		932


//--------------------- SYMBOLS --------------------------

	.type		.nv.reservedSmem.offset0,@object
	.size		.nv.reservedSmem.offset0,0x4
